//
// Generated by NVIDIA NVVM Compiler
//
// Compiler Build ID: CL-36424714
// Cuda compilation tools, release 13.0, V13.0.88
// Based on NVVM 20.0.0
//

.version 9.0
.target sm_100
.address_size 64

	// .globl	_Z3addPiS_S_
.extern .func  (.param .b32 func_retval0) vprintf
(
	.param .b64 vprintf_param_0,
	.param .b64 vprintf_param_1
)
;
.global .align 1 .b8 $str[17] = {37, 100, 9, 9, 98, 108, 111, 99, 107, 73, 100, 120, 61, 37, 100, 10};

.visible .entry _Z3addPiS_S_(
	.param .u64 .ptr .align 1 _Z3addPiS_S__param_0,
	.param .u64 .ptr .align 1 _Z3addPiS_S__param_1,
	.param .u64 .ptr .align 1 _Z3addPiS_S__param_2
)
{
	.local .align 8 .b8 	__local_depot0[8];
	.reg .b64 	%SP;
	.reg .b64 	%SPL;
	.reg .b32 	%r<7>;
	.reg .b64 	%rd<15>;

	mov.u64 	%SPL, __local_depot0;
	cvta.local.u64 	%SP, %SPL;
	ld.param.u64 	%rd1, [_Z3addPiS_S__param_0];
	ld.param.u64 	%rd2, [_Z3addPiS_S__param_1];
	ld.param.u64 	%rd3, [_Z3addPiS_S__param_2];
	cvta.to.global.u64 	%rd4, %rd3;
	cvta.to.global.u64 	%rd5, %rd2;
	cvta.to.global.u64 	%rd6, %rd1;
	add.u64 	%rd7, %SP, 0;
	add.u64 	%rd8, %SPL, 0;
	mov.u32 	%r1, %ctaid.x;
	mul.wide.u32 	%rd9, %r1, 4;
	add.s64 	%rd10, %rd6, %rd9;
	ld.global.u32 	%r2, [%rd10];
	add.s64 	%rd11, %rd5, %rd9;
	ld.global.u32 	%r3, [%rd11];
	add.s32 	%r4, %r3, %r2;
	add.s64 	%rd12, %rd4, %rd9;
	st.global.u32 	[%rd12], %r4;
	st.local.v2.u32 	[%rd8], {%r4, %r1};
	mov.u64 	%rd13, $str;
	cvta.global.u64 	%rd14, %rd13;
	{ // callseq 0, 0
	.param .b64 param0;
	st.param.b64 	[param0], %rd14;
	.param .b64 param1;
	st.param.b64 	[param1], %rd7;
	.param .b32 retval0;
	call.uni (retval0), 
	vprintf, 
	(
	param0, 
	param1
	);
	ld.param.b32 	%r5, [retval0];
	} // callseq 0
	ret;

}


// ===== COMPILED SASS (sm_100) =====

	.target	sm_100

	.elftype	@"ET_EXEC"


//--------------------- .note.nv.tkinfo           --------------------------
	.section	.note.nv.tkinfo,"",@"SHT_NOTE"
	.sectionflags	@"SHF_NOTE_NV_TKINFO"
	.tkinfo
        /*0018*/ 	.word	0x00000002
        /*0030*/ 	.string	""
        /*0030*/ 	.string	"ptxas"
        /*0030*/ 	.string	"Cuda compilation tools, release 13.0, V13.0.88"
        /*0030*/ 	.string	"Build cuda_13.0.r13.0/compiler.36424714_0"
        /*0030*/ 	.string	"-arch sm_100 -m 64 "



//--------------------- .note.nv.cuinfo           --------------------------
	.section	.note.nv.cuinfo,"",@"SHT_NOTE"
	.sectionflags	@"SHF_NOTE_NV_CUINFO"
        /*0018*/ 	.short	0x0002
        /*001a*/ 	.short	0x0064
        /*001c*/ 	.short	0x0082
	.zero		2


//--------------------- .nv.info                  --------------------------
	.section	.nv.info,"",@"SHT_CUDA_INFO"
	.align	4


	//----- nvinfo : EIATTR_REGCOUNT
	.align		4
        /*0000*/ 	.byte	0x04, 0x2f
        /*0002*/ 	.short	(.L_2 - .L_1)
	.align		4
.L_1:
        /*0004*/ 	.word	index@(_Z3addPiS_S_)
        /*0008*/ 	.word	0x00000018


	//----- nvinfo : EIATTR_FRAME_SIZE
	.align		4
.L_2:
        /*000c*/ 	.byte	0x04, 0x11
        /*000e*/ 	.short	(.L_4 - .L_3)
	.align		4
.L_3:
        /*0010*/ 	.word	index@(_Z3addPiS_S_)
        /*0014*/ 	.word	0x00000008


	//----- nvinfo : EIATTR_MIN_STACK_SIZE
	.align		4
.L_4:
        /*0018*/ 	.byte	0x04, 0x12
        /*001a*/ 	.short	(.L_6 - .L_5)
	.align		4
.L_5:
        /*001c*/ 	.word	index@(_Z3addPiS_S_)
        /*0020*/ 	.word	0x00000008
.L_6:


//--------------------- .nv.compat                --------------------------
	.section	.nv.compat,"",@"SHT_CUDA_COMPAT_INFO"
	.align	4
        /*0000*/ 	.byte	0x02, 0x09, 0x00, 0x00, 0x02, 0x02, 0x01, 0x00, 0x02, 0x05, 0x05, 0x00, 0x03, 0x07, 0x01, 0x01
        /*0010*/ 	.byte	0x02, 0x03, 0x00, 0x00, 0x02, 0x06, 0x01, 0x00, 0x04, 0x0b, 0x08, 0x00, 0x09, 0x00, 0x00, 0x00
        /*0020*/ 	.byte	0x00, 0x00, 0x00, 0x00


//--------------------- .nv.info._Z3addPiS_S_     --------------------------
	.section	.nv.info._Z3addPiS_S_,"",@"SHT_CUDA_INFO"
	.sectionflags	@""
	.align	4


	//----- nvinfo : EIATTR_CUDA_API_VERSION
	.align		4
        /*0000*/ 	.byte	0x04, 0x37
        /*0002*/ 	.short	(.L_8 - .L_7)
.L_7:
        /*0004*/ 	.word	0x00000082


	//----- nvinfo : EIATTR_KPARAM_INFO
	.align		4
.L_8:
        /*0008*/ 	.byte	0x04, 0x17
        /*000a*/ 	.short	(.L_10 - .L_9)
.L_9:
        /*000c*/ 	.word	0x00000000
        /*0010*/ 	.short	0x0002
        /*0012*/ 	.short	0x0010
        /*0014*/ 	.byte	0x00, 0xf5, 0x21, 0x00


	//----- nvinfo : EIATTR_KPARAM_INFO
	.align		4
.L_10:
        /*0018*/ 	.byte	0x04, 0x17
        /*001a*/ 	.short	(.L_12 - .L_11)
.L_11:
        /*001c*/ 	.word	0x00000000
        /*0020*/ 	.short	0x0001
        /*0022*/ 	.short	0x0008
        /*0024*/ 	.byte	0x00, 0xf5, 0x21, 0x00


	//----- nvinfo : EIATTR_KPARAM_INFO
	.align		4
.L_12:
        /*0028*/ 	.byte	0x04, 0x17
        /*002a*/ 	.short	(.L_14 - .L_13)
.L_13:
        /*002c*/ 	.word	0x00000000
        /*0030*/ 	.short	0x0000
        /*0032*/ 	.short	0x0000
        /*0034*/ 	.byte	0x00, 0xf5, 0x21, 0x00


	//----- nvinfo : EIATTR_SPARSE_MMA_MASK
	.align		4
.L_14:
        /*0038*/ 	.byte	0x03, 0x50
        /*003a*/ 	.short	0x0000


	//----- nvinfo : EIATTR_MAXREG_COUNT
	.align		4
        /*003c*/ 	.byte	0x03, 0x1b
        /*003e*/ 	.short	0x00ff


	//----- nvinfo : EIATTR_EXTERNS
	.align		4
        /*0040*/ 	.byte	0x04, 0x0f
        /*0042*/ 	.short	(.L_16 - .L_15)


	//   ....[0]....
	.align		4
.L_15:
        /*0044*/ 	.word	index@(vprintf)


	//----- nvinfo : EIATTR_MERCURY_ISA_VERSION
	.align		4
.L_16:
        /*0048*/ 	.byte	0x03, 0x5f
        /*004a*/ 	.short	0x0101


	//----- nvinfo : EIATTR_VRC_CTA_INIT_COUNT
	.align		4
        /*004c*/ 	.byte	0x02, 0x4a
	.zero		1
	.zero		1


	//----- nvinfo : EIATTR_SYSCALL_OFFSETS
	.align		4
        /*0050*/ 	.byte	0x04, 0x46
        /*0052*/ 	.short	(.L_18 - .L_17)


	//   ....[0]....
.L_17:
        /*0054*/ 	.word	0x00000190


	//----- nvinfo : EIATTR_EXIT_INSTR_OFFSETS
	.align		4
.L_18:
        /*0058*/ 	.byte	0x04, 0x1c
        /*005a*/ 	.short	(.L_20 - .L_19)


	//   ....[0]....
.L_19:
        /*005c*/ 	.word	0x000001a0


	//----- nvinfo : EIATTR_CBANK_PARAM_SIZE
	.align		4
.L_20:
        /*0060*/ 	.byte	0x03, 0x19
        /*0062*/ 	.short	0x0018


	//----- nvinfo : EIATTR_PARAM_CBANK
	.align		4
        /*0064*/ 	.byte	0x04, 0x0a
        /*0066*/ 	.short	(.L_22 - .L_21)
	.align		4
.L_21:
        /*0068*/ 	.word	index@(.nv.constant0._Z3addPiS_S_)
        /*006c*/ 	.short	0x0380
        /*006e*/ 	.short	0x0018


	//----- nvinfo : EIATTR_SW_WAR
	.align		4
.L_22:
        /*0070*/ 	.byte	0x04, 0x36
        /*0072*/ 	.short	(.L_24 - .L_23)
.L_23:
        /*0074*/ 	.word	0x00000008
.L_24:


//--------------------- .nv.callgraph             --------------------------
	.section	.nv.callgraph,"",@"SHT_CUDA_CALLGRAPH"
	.align	4
	.sectionentsize	8
	.align		4
        /*0000*/ 	.word	0x00000000
	.align		4
        /*0004*/ 	.word	0xffffffff
	.align		4
        /*0008*/ 	.word	index@(_Z3addPiS_S_)
	.align		4
        /*000c*/ 	.word	index@(vprintf)
	.align		4
        /*0010*/ 	.word	0x00000000
	.align		4
        /*0014*/ 	.word	0xfffffffe
	.align		4
        /*0018*/ 	.word	0x00000000
	.align		4
        /*001c*/ 	.word	0xfffffffd
	.align		4
        /*0020*/ 	.word	0x00000000
	.align		4
        /*0024*/ 	.word	0xfffffffc


//--------------------- .nv.constant4             --------------------------
	.section	.nv.constant4,"a",@progbits
	.align	8
	.align		8
.nv.constant4:
        /*0000*/ 	.dword	vprintf
	.align		8
        /*0008*/ 	.dword	$str


//--------------------- .text._Z3addPiS_S_        --------------------------
	.section	.text._Z3addPiS_S_,"ax",@progbits
	.align	128
        .global         _Z3addPiS_S_
        .type           _Z3addPiS_S_,@function
        .size           _Z3addPiS_S_,(.L_x_2 - _Z3addPiS_S_)
        .other          _Z3addPiS_S_,@"STO_CUDA_ENTRY STV_DEFAULT"
_Z3addPiS_S_:
.text._Z3addPiS_S_:
[----:B------:R-:W0:Y:S01]  /*0000*/  LDC R1, c[0x0][0x37c] ;  /* 0x0000df00ff017b82 */ /* 0x000e220000000800 */
[----:B------:R-:W1:Y:S07]  /*0010*/  S2R R3, SR_CTAID.X ;  /* 0x0000000000037919 */ /* 0x000e6e0000002500 */
[----:B------:R-:W1:Y:S01]  /*0020*/  LDC.64 R6, c[0x0][0x388] ;  /* 0x0000e200ff067b82 */ /* 0x000e620000000a00 */
[----:B------:R-:W2:Y:S01]  /*0030*/  LDCU.64 UR4, c[0x0][0x358] ;  /* 0x00006b00ff0477ac */ /* 0x000ea20008000a00 */
[----:B0-----:R-:W-:-:S06]  /*0040*/  IADD3 R1, PT, PT, R1, -0x8, RZ ;  /* 0xfffffff801017810 */ /* 0x001fcc0007ffe0ff */
[----:B------:R-:W0:Y:S08]  /*0050*/  LDC.64 R4, c[0x0][0x380] ;  /* 0x0000e000ff047b82 */ /* 0x000e300000000a00 */
[----:B------:R-:W3:Y:S01]  /*0060*/  LDC.64 R8, c[0x0][0x390] ;  /* 0x0000e400ff087b82 */ /* 0x000ee20000000a00 */
[----:B------:R-:W4:Y:S01]  /*0070*/  LDCU UR6, c[0x0][0x2f8] ;  /* 0x00005f00ff0677ac */ /* 0x000f220008000800 */
[----:B------:R-:W5:Y:S01]  /*0080*/  LDCU.64 UR8, c[0x4][0x8] ;  /* 0x01000100ff0877ac */ /* 0x000f620008000a00 */
[----:B-1----:R-:W-:-:S04]  /*0090*/  IMAD.WIDE.U32 R6, R3, 0x4, R6 ;  /* 0x0000000403067825 */ /* 0x002fc800078e0006 */
[C---:B0-----:R-:W-:Y:S02]  /*00a0*/  IMAD.WIDE.U32 R4, R3.reuse, 0x4, R4 ;  /* 0x0000000403047825 */ /* 0x041fe400078e0004 */
[----:B--2---:R4:W2:Y:S04]  /*00b0*/  LDG.E R7, desc[UR4][R6.64] ;  /* 0x0000000406077981 */ /* 0x0048a8000c1e1900 */
[----:B------:R5:W2:Y:S01]  /*00c0*/  LDG.E R2, desc[UR4][R4.64] ;  /* 0x0000000404027981 */ /* 0x000aa2000c1e1900 */
[----:B---3--:R-:W-:Y:S01]  /*00d0*/  IMAD.WIDE.U32 R8, R3, 0x4, R8 ;  /* 0x0000000403087825 */ /* 0x008fe200078e0008 */
[----:B------:R-:W-:-:S04]  /*00e0*/  MOV R0, 0x0 ;  /* 0x0000000000007802 */ /* 0x000fc80000000f00 */
[----:B------:R0:W1:Y:S01]  /*00f0*/  LDC.64 R10, c[0x4][R0] ;  /* 0x01000000000a7b82 */ /* 0x0000620000000a00 */
[----:B----4-:R-:W-:Y:S01]  /*0100*/  IADD3 R6, P0, PT, R1, UR6, RZ ;  /* 0x0000000601067c10 */ /* 0x010fe2000ff1e0ff */
[----:B-----5:R-:W-:Y:S01]  /*0110*/  IMAD.U32 R4, RZ, RZ, UR8 ;  /* 0x00000008ff047e24 */ /* 0x020fe2000f8e00ff */
[----:B------:R-:W-:Y:S02]  /*0120*/  MOV R5, UR9 ;  /* 0x0000000900057c02 */ /* 0x000fe40008000f00 */
[----:B--2---:R-:W-:-:S05]  /*0130*/  IADD3 R2, PT, PT, R2, R7, RZ ;  /* 0x0000000702027210 */ /* 0x004fca0007ffe0ff */
[----:B------:R0:W-:Y:S04]  /*0140*/  STL.64 [R1], R2 ;  /* 0x0000000201007387 */ /* 0x0001e80000100a00 */
[----:B------:R0:W-:Y:S01]  /*0150*/  STG.E desc[UR4][R8.64], R2 ;  /* 0x0000000208007986 */ /* 0x0001e2000c101904 */
[----:B------:R-:W2:Y:S02]  /*0160*/  LDCU UR4, c[0x0][0x2fc] ;  /* 0x00005f80ff0477ac */ /* 0x000ea40008000800 */
[----:B012---:R-:W-:-:S07]  /*0170*/  IMAD.X R7, RZ, RZ, UR4, P0 ;  /* 0x00000004ff077e24 */ /* 0x007fce00080e06ff */
[----:B------:R-:W-:-:S07]  /*0180*/  LEPC R20, `(.L_x_0) ;  /* 0x000000001014794e */ /* 0x000fce0000000000 */
[----:B------:R-:W-:Y:S05]  /*0190*/  CALL.ABS.NOINC R10 ;  /* 0x000000000a007343 */ /* 0x000fea0003c00000 */
.L_x_0:
[----:B------:R-:W-:Y:S05]  /*01a0*/  EXIT ;  /* 0x000000000000794d */ /* 0x000fea0003800000 */
.L_x_1:
[----:B------:R-:W-:-:S00]  /*01b0*/  BRA `(.L_x_1) ;  /* 0xfffffffc00fc7947 */ /* 0x000fc0000383ffff */
[----:B------:R-:W-:-:S00]  /*01c0*/  NOP ;  /* 0x0000000000007918 */ /* 0x000fc00000000000 */
        /* <DEDUP_REMOVED lines=11> */
.L_x_2:


//--------------------- .nv.global.init           --------------------------
	.section	.nv.global.init,"aw",@progbits
.nv.global.init:
	.type		$str,@object
	.size		$str,(.L_0 - $str)
$str:
        /*0000*/ 	.byte	0x25, 0x64, 0x09, 0x09, 0x62, 0x6c, 0x6f, 0x63, 0x6b, 0x49, 0x64, 0x78, 0x3d, 0x25, 0x64, 0x0a
        /*0010*/ 	.byte	0x00
.L_0:


//--------------------- .nv.shared.reserved.0     --------------------------
	.section	.nv.shared.reserved.0,"aw",@nobits
	.weak		__nv_reservedSMEM_offset_0_alias
	.size		__nv_reservedSMEM_offset_0_alias, 0, 64
	.other		__nv_reservedSMEM_offset_0_alias,@"STO_CUDA_RESERVED_SHARED STV_DEFAULT"
__nv_reservedSMEM_offset_0_alias:
	.zero		0
	.zero		64


//--------------------- .nv.constant0._Z3addPiS_S_ --------------------------
	.section	.nv.constant0._Z3addPiS_S_,"a",@progbits
	.sectionflags	@""
	.align	4
.nv.constant0._Z3addPiS_S_:
	.zero		920


//--------------------- SYMBOLS --------------------------

	.type		.nv.reservedSmem.offset0,@object
	.size		.nv.reservedSmem.offset0,0x4
	.type		vprintf,@function
